//
// Generated by NVIDIA NVVM Compiler
//
// Compiler Build ID: CL-36424714
// Cuda compilation tools, release 13.0, V13.0.88
// Based on NVVM 20.0.0
//

.version 9.0
.target sm_100
.address_size 64

	// .globl	_Z9mm_kernelPdS_S_i

.visible .entry _Z9mm_kernelPdS_S_i(
	.param .u64 .ptr .align 1 _Z9mm_kernelPdS_S_i_param_0,
	.param .u64 .ptr .align 1 _Z9mm_kernelPdS_S_i_param_1,
	.param .u64 .ptr .align 1 _Z9mm_kernelPdS_S_i_param_2,
	.param .u32 _Z9mm_kernelPdS_S_i_param_3
)
{
	.reg .pred 	%p<10>;
	.reg .b32 	%r<41>;
	.reg .b64 	%rd<67>;
	.reg .b64 	%fd<67>;

	ld.param.u64 	%rd14, [_Z9mm_kernelPdS_S_i_param_0];
	ld.param.u64 	%rd15, [_Z9mm_kernelPdS_S_i_param_1];
	ld.param.u32 	%r17, [_Z9mm_kernelPdS_S_i_param_3];
	cvta.to.global.u64 	%rd1, %rd15;
	cvta.to.global.u64 	%rd2, %rd14;
	mov.u32 	%r18, %tid.x;
	mov.u32 	%r19, %ctaid.x;
	mov.u32 	%r20, %ntid.x;
	mad.lo.s32 	%r1, %r19, %r20, %r18;
	mov.u32 	%r21, %tid.y;
	mov.u32 	%r22, %ctaid.y;
	mov.u32 	%r23, %ntid.y;
	mad.lo.s32 	%r2, %r22, %r23, %r21;
	max.s32 	%r24, %r2, %r1;
	setp.ge.s32 	%p1, %r24, %r17;
	@%p1 bra 	$L__BB0_13;
	mul.lo.s32 	%r3, %r17, %r2;
	and.b32  	%r4, %r17, 7;
	setp.lt.u32 	%p2, %r17, 8;
	mov.f64 	%fd66, 0d0000000000000000;
	mov.b32 	%r39, 0;
	@%p2 bra 	$L__BB0_4;
	and.b32  	%r26, %r17, 2147483640;
	neg.s32 	%r37, %r26;
	mul.wide.s32 	%rd16, %r17, 8;
	add.s64 	%rd3, %rd1, %rd16;
	mul.wide.s32 	%rd17, %r17, 16;
	add.s64 	%rd4, %rd1, %rd17;
	mul.wide.s32 	%rd18, %r17, 24;
	add.s64 	%rd5, %rd1, %rd18;
	mul.wide.s32 	%rd19, %r17, 32;
	add.s64 	%rd6, %rd1, %rd19;
	mul.wide.s32 	%rd20, %r17, 40;
	add.s64 	%rd7, %rd1, %rd20;
	mul.wide.s32 	%rd21, %r17, 48;
	add.s64 	%rd8, %rd1, %rd21;
	mul.wide.s32 	%rd22, %r17, 56;
	add.s64 	%rd9, %rd1, %rd22;
	mul.wide.u32 	%rd23, %r3, 8;
	add.s64 	%rd24, %rd23, %rd2;
	add.s64 	%rd66, %rd24, 32;
	mov.f64 	%fd66, 0d0000000000000000;
	mov.u32 	%r36, %r1;
$L__BB0_3:
	.pragma "nounroll";
	and.b32  	%r39, %r17, 2147483640;
	mul.wide.s32 	%rd25, %r36, 8;
	add.s64 	%rd26, %rd3, %rd25;
	add.s64 	%rd27, %rd4, %rd25;
	add.s64 	%rd28, %rd5, %rd25;
	add.s64 	%rd29, %rd6, %rd25;
	add.s64 	%rd30, %rd7, %rd25;
	add.s64 	%rd31, %rd8, %rd25;
	add.s64 	%rd32, %rd9, %rd25;
	add.s64 	%rd33, %rd1, %rd25;
	ld.global.f64 	%fd16, [%rd66+-32];
	ld.global.f64 	%fd17, [%rd33];
	fma.rn.f64 	%fd18, %fd16, %fd17, %fd66;
	ld.global.f64 	%fd19, [%rd66+-24];
	ld.global.f64 	%fd20, [%rd26];
	fma.rn.f64 	%fd21, %fd19, %fd20, %fd18;
	ld.global.f64 	%fd22, [%rd66+-16];
	ld.global.f64 	%fd23, [%rd27];
	fma.rn.f64 	%fd24, %fd22, %fd23, %fd21;
	ld.global.f64 	%fd25, [%rd66+-8];
	ld.global.f64 	%fd26, [%rd28];
	fma.rn.f64 	%fd27, %fd25, %fd26, %fd24;
	ld.global.f64 	%fd28, [%rd66];
	ld.global.f64 	%fd29, [%rd29];
	fma.rn.f64 	%fd30, %fd28, %fd29, %fd27;
	ld.global.f64 	%fd31, [%rd66+8];
	ld.global.f64 	%fd32, [%rd30];
	fma.rn.f64 	%fd33, %fd31, %fd32, %fd30;
	ld.global.f64 	%fd34, [%rd66+16];
	ld.global.f64 	%fd35, [%rd31];
	fma.rn.f64 	%fd36, %fd34, %fd35, %fd33;
	ld.global.f64 	%fd37, [%rd66+24];
	ld.global.f64 	%fd38, [%rd32];
	fma.rn.f64 	%fd66, %fd37, %fd38, %fd36;
	add.s32 	%r37, %r37, 8;
	shl.b32 	%r27, %r17, 3;
	add.s32 	%r36, %r36, %r27;
	add.s64 	%rd66, %rd66, 64;
	setp.ne.s32 	%p3, %r37, 0;
	@%p3 bra 	$L__BB0_3;
$L__BB0_4:
	setp.eq.s32 	%p4, %r4, 0;
	@%p4 bra 	$L__BB0_12;
	and.b32  	%r12, %r17, 3;
	setp.lt.u32 	%p5, %r4, 4;
	@%p5 bra 	$L__BB0_7;
	add.s32 	%r28, %r39, %r3;
	mul.wide.u32 	%rd34, %r28, 8;
	add.s64 	%rd35, %rd2, %rd34;
	ld.global.f64 	%fd40, [%rd35];
	mad.lo.s32 	%r29, %r39, %r17, %r1;
	mul.wide.s32 	%rd36, %r29, 8;
	add.s64 	%rd37, %rd1, %rd36;
	ld.global.f64 	%fd41, [%rd37];
	fma.rn.f64 	%fd42, %fd40, %fd41, %fd66;
	cvt.u64.u32 	%rd38, %r3;
	cvt.u64.u32 	%rd39, %r39;
	add.s64 	%rd40, %rd39, %rd38;
	shl.b64 	%rd41, %rd40, 3;
	add.s64 	%rd42, %rd2, %rd41;
	ld.global.f64 	%fd43, [%rd42+8];
	mul.wide.s32 	%rd43, %r17, 8;
	add.s64 	%rd44, %rd37, %rd43;
	ld.global.f64 	%fd44, [%rd44];
	fma.rn.f64 	%fd45, %fd43, %fd44, %fd42;
	ld.global.f64 	%fd46, [%rd42+16];
	add.s64 	%rd45, %rd44, %rd43;
	ld.global.f64 	%fd47, [%rd45];
	fma.rn.f64 	%fd48, %fd46, %fd47, %fd45;
	ld.global.f64 	%fd49, [%rd42+24];
	add.s64 	%rd46, %rd45, %rd43;
	ld.global.f64 	%fd50, [%rd46];
	fma.rn.f64 	%fd66, %fd49, %fd50, %fd48;
	add.s32 	%r39, %r39, 4;
$L__BB0_7:
	setp.eq.s32 	%p6, %r12, 0;
	@%p6 bra 	$L__BB0_12;
	setp.eq.s32 	%p7, %r12, 1;
	@%p7 bra 	$L__BB0_10;
	add.s32 	%r30, %r39, %r3;
	mul.wide.u32 	%rd47, %r30, 8;
	add.s64 	%rd48, %rd2, %rd47;
	ld.global.f64 	%fd52, [%rd48];
	mad.lo.s32 	%r31, %r39, %r17, %r1;
	mul.wide.s32 	%rd49, %r31, 8;
	add.s64 	%rd50, %rd1, %rd49;
	ld.global.f64 	%fd53, [%rd50];
	fma.rn.f64 	%fd54, %fd52, %fd53, %fd66;
	cvt.u64.u32 	%rd51, %r3;
	cvt.u64.u32 	%rd52, %r39;
	add.s64 	%rd53, %rd52, %rd51;
	shl.b64 	%rd54, %rd53, 3;
	add.s64 	%rd55, %rd2, %rd54;
	ld.global.f64 	%fd55, [%rd55+8];
	mul.wide.s32 	%rd56, %r17, 8;
	add.s64 	%rd57, %rd50, %rd56;
	ld.global.f64 	%fd56, [%rd57];
	fma.rn.f64 	%fd66, %fd55, %fd56, %fd54;
	add.s32 	%r39, %r39, 2;
$L__BB0_10:
	and.b32  	%r32, %r17, 1;
	setp.eq.b32 	%p8, %r32, 1;
	not.pred 	%p9, %p8;
	@%p9 bra 	$L__BB0_12;
	add.s32 	%r33, %r39, %r3;
	mul.wide.u32 	%rd58, %r33, 8;
	add.s64 	%rd59, %rd2, %rd58;
	ld.global.f64 	%fd57, [%rd59];
	mad.lo.s32 	%r34, %r39, %r17, %r1;
	mul.wide.s32 	%rd60, %r34, 8;
	add.s64 	%rd61, %rd1, %rd60;
	ld.global.f64 	%fd58, [%rd61];
	fma.rn.f64 	%fd66, %fd57, %fd58, %fd66;
$L__BB0_12:
	ld.param.u64 	%rd65, [_Z9mm_kernelPdS_S_i_param_2];
	add.s32 	%r35, %r3, %r1;
	cvta.to.global.u64 	%rd62, %rd65;
	mul.wide.s32 	%rd63, %r35, 8;
	add.s64 	%rd64, %rd62, %rd63;
	st.global.f64 	[%rd64], %fd66;
$L__BB0_13:
	ret;

}


// ===== COMPILED SASS (sm_100) =====

	.target	sm_100

	.elftype	@"ET_EXEC"


//--------------------- .note.nv.tkinfo           --------------------------
	.section	.note.nv.tkinfo,"",@"SHT_NOTE"
	.sectionflags	@"SHF_NOTE_NV_TKINFO"
	.tkinfo
        /*0018*/ 	.word	0x00000002
        /*0030*/ 	.string	""
        /*0030*/ 	.string	"ptxas"
        /*0030*/ 	.string	"Cuda compilation tools, release 13.0, V13.0.88"
        /*0030*/ 	.string	"Build cuda_13.0.r13.0/compiler.36424714_0"
        /*0030*/ 	.string	"-arch sm_100 -m 64 "



//--------------------- .note.nv.cuinfo           --------------------------
	.section	.note.nv.cuinfo,"",@"SHT_NOTE"
	.sectionflags	@"SHF_NOTE_NV_CUINFO"
        /*0018*/ 	.short	0x0002
        /*001a*/ 	.short	0x0064
        /*001c*/ 	.short	0x0082
	.zero		2


//--------------------- .nv.info                  --------------------------
	.section	.nv.info,"",@"SHT_CUDA_INFO"
	.align	4


	//----- nvinfo : EIATTR_REGCOUNT
	.align		4
        /*0000*/ 	.byte	0x04, 0x2f
        /*0002*/ 	.short	(.L_1 - .L_0)
	.align		4
.L_0:
        /*0004*/ 	.word	index@(_Z9mm_kernelPdS_S_i)
        /*0008*/ 	.word	0x0000001e


	//----- nvinfo : EIATTR_FRAME_SIZE
	.align		4
.L_1:
        /*000c*/ 	.byte	0x04, 0x11
        /*000e*/ 	.short	(.L_3 - .L_2)
	.align		4
.L_2:
        /*0010*/ 	.word	index@(_Z9mm_kernelPdS_S_i)
        /*0014*/ 	.word	0x00000000


	//----- nvinfo : EIATTR_MIN_STACK_SIZE
	.align		4
.L_3:
        /*0018*/ 	.byte	0x04, 0x12
        /*001a*/ 	.short	(.L_5 - .L_4)
	.align		4
.L_4:
        /*001c*/ 	.word	index@(_Z9mm_kernelPdS_S_i)
        /*0020*/ 	.word	0x00000000
.L_5:


//--------------------- .nv.compat                --------------------------
	.section	.nv.compat,"",@"SHT_CUDA_COMPAT_INFO"
	.align	4
        /*0000*/ 	.byte	0x02, 0x09, 0x00, 0x00, 0x02, 0x02, 0x01, 0x00, 0x02, 0x05, 0x05, 0x00, 0x03, 0x07, 0x01, 0x01
        /*0010*/ 	.byte	0x02, 0x03, 0x00, 0x00, 0x02, 0x06, 0x01, 0x00, 0x04, 0x0b, 0x08, 0x00, 0x01, 0x00, 0x00, 0x00
        /*0020*/ 	.byte	0x00, 0x00, 0x00, 0x00


//--------------------- .nv.info._Z9mm_kernelPdS_S_i --------------------------
	.section	.nv.info._Z9mm_kernelPdS_S_i,"",@"SHT_CUDA_INFO"
	.sectionflags	@""
	.align	4


	//----- nvinfo : EIATTR_CUDA_API_VERSION
	.align		4
        /*0000*/ 	.byte	0x04, 0x37
        /*0002*/ 	.short	(.L_7 - .L_6)
.L_6:
        /*0004*/ 	.word	0x00000082


	//----- nvinfo : EIATTR_KPARAM_INFO
	.align		4
.L_7:
        /*0008*/ 	.byte	0x04, 0x17
        /*000a*/ 	.short	(.L_9 - .L_8)
.L_8:
        /*000c*/ 	.word	0x00000000
        /*0010*/ 	.short	0x0003
        /*0012*/ 	.short	0x0018
        /*0014*/ 	.byte	0x00, 0xf0, 0x11, 0x00


	//----- nvinfo : EIATTR_KPARAM_INFO
	.align		4
.L_9:
        /*0018*/ 	.byte	0x04, 0x17
        /*001a*/ 	.short	(.L_11 - .L_10)
.L_10:
        /*001c*/ 	.word	0x00000000
        /*0020*/ 	.short	0x0002
        /*0022*/ 	.short	0x0010
        /*0024*/ 	.byte	0x00, 0xf5, 0x21, 0x00


	//----- nvinfo : EIATTR_KPARAM_INFO
	.align		4
.L_11:
        /*0028*/ 	.byte	0x04, 0x17
        /*002a*/ 	.short	(.L_13 - .L_12)
.L_12:
        /*002c*/ 	.word	0x00000000
        /*0030*/ 	.short	0x0001
        /*0032*/ 	.short	0x0008
        /*0034*/ 	.byte	0x00, 0xf5, 0x21, 0x00


	//----- nvinfo : EIATTR_KPARAM_INFO
	.align		4
.L_13:
        /*0038*/ 	.byte	0x04, 0x17
        /*003a*/ 	.short	(.L_15 - .L_14)
.L_14:
        /*003c*/ 	.word	0x00000000
        /*0040*/ 	.short	0x0000
        /*0042*/ 	.short	0x0000
        /*0044*/ 	.byte	0x00, 0xf5, 0x21, 0x00


	//----- nvinfo : EIATTR_SPARSE_MMA_MASK
	.align		4
.L_15:
        /*0048*/ 	.byte	0x03, 0x50
        /*004a*/ 	.short	0x0000


	//----- nvinfo : EIATTR_MAXREG_COUNT
	.align		4
        /*004c*/ 	.byte	0x03, 0x1b
        /*004e*/ 	.short	0x00ff


	//----- nvinfo : EIATTR_MERCURY_ISA_VERSION
	.align		4
        /*0050*/ 	.byte	0x03, 0x5f
        /*0052*/ 	.short	0x0101


	//----- nvinfo : EIATTR_VRC_CTA_INIT_COUNT
	.align		4
        /*0054*/ 	.byte	0x02, 0x4a
	.zero		1
	.zero		1


	//----- nvinfo : EIATTR_EXIT_INSTR_OFFSETS
	.align		4
        /*0058*/ 	.byte	0x04, 0x1c
        /*005a*/ 	.short	(.L_17 - .L_16)


	//   ....[0]....
.L_16:
        /*005c*/ 	.word	0x000000c0


	//   ....[1]....
        /*0060*/ 	.word	0x00000ad0


	//----- nvinfo : EIATTR_CBANK_PARAM_SIZE
	.align		4
.L_17:
        /*0064*/ 	.byte	0x03, 0x19
        /*0066*/ 	.short	0x001c


	//----- nvinfo : EIATTR_PARAM_CBANK
	.align		4
        /*0068*/ 	.byte	0x04, 0x0a
        /*006a*/ 	.short	(.L_19 - .L_18)
	.align		4
.L_18:
        /*006c*/ 	.word	index@(.nv.constant0._Z9mm_kernelPdS_S_i)
        /*0070*/ 	.short	0x0380
        /*0072*/ 	.short	0x001c


	//----- nvinfo : EIATTR_SW_WAR
	.align		4
.L_19:
        /*0074*/ 	.byte	0x04, 0x36
        /*0076*/ 	.short	(.L_21 - .L_20)
.L_20:
        /*0078*/ 	.word	0x00000008
.L_21:


//--------------------- .nv.callgraph             --------------------------
	.section	.nv.callgraph,"",@"SHT_CUDA_CALLGRAPH"
	.align	4
	.sectionentsize	8
	.align		4
        /*0000*/ 	.word	0x00000000
	.align		4
        /*0004*/ 	.word	0xffffffff
	.align		4
        /*0008*/ 	.word	0x00000000
	.align		4
        /*000c*/ 	.word	0xfffffffe
	.align		4
        /*0010*/ 	.word	0x00000000
	.align		4
        /*0014*/ 	.word	0xfffffffd
	.align		4
        /*0018*/ 	.word	0x00000000
	.align		4
        /*001c*/ 	.word	0xfffffffc


//--------------------- .text._Z9mm_kernelPdS_S_i --------------------------
	.section	.text._Z9mm_kernelPdS_S_i,"ax",@progbits
	.align	128
        .global         _Z9mm_kernelPdS_S_i
        .type           _Z9mm_kernelPdS_S_i,@function
        .size           _Z9mm_kernelPdS_S_i,(.L_x_5 - _Z9mm_kernelPdS_S_i)
        .other          _Z9mm_kernelPdS_S_i,@"STO_CUDA_ENTRY STV_DEFAULT"
_Z9mm_kernelPdS_S_i:
.text._Z9mm_kernelPdS_S_i:
[----:B------:R-:W-:Y:S01]  /*0000*/  LDC R1, c[0x0][0x37c] ;  /* 0x0000df00ff017b82 */ /* 0x000fe20000000800 */
[----:B------:R-:W0:Y:S07]  /*0010*/  S2R R0, SR_TID.X ;  /* 0x0000000000007919 */ /* 0x000e2e0000002100 */
[----:B------:R-:W0:Y:S01]  /*0020*/  LDC R3, c[0x0][0x360] ;  /* 0x0000d800ff037b82 */ /* 0x000e220000000800 */
[----:B------:R-:W1:Y:S01]  /*0030*/  LDCU UR18, c[0x0][0x398] ;  /* 0x00007300ff1277ac */ /* 0x000e620008000800 */
[----:B------:R-:W2:Y:S06]  /*0040*/  S2R R21, SR_TID.Y ;  /* 0x0000000000157919 */ /* 0x000eac0000002200 */
[----:B------:R-:W0:Y:S08]  /*0050*/  S2UR UR4, SR_CTAID.X ;  /* 0x00000000000479c3 */ /* 0x000e300000002500 */
[----:B------:R-:W2:Y:S08]  /*0060*/  S2UR UR5, SR_CTAID.Y ;  /* 0x00000000000579c3 */ /* 0x000eb00000002600 */
[----:B------:R-:W2:Y:S01]  /*0070*/  LDC R2, c[0x0][0x364] ;  /* 0x0000d900ff027b82 */ /* 0x000ea20000000800 */
[----:B0-----:R-:W-:-:S02]  /*0080*/  IMAD R0, R3, UR4, R0 ;  /* 0x0000000403007c24 */ /* 0x001fc4000f8e0200 */
[----:B--2---:R-:W-:-:S05]  /*0090*/  IMAD R21, R2, UR5, R21 ;  /* 0x0000000502157c24 */ /* 0x004fca000f8e0215 */
[----:B------:R-:W-:-:S04]  /*00a0*/  VIMNMX R2, PT, PT, R0, R21, !PT ;  /* 0x0000001500027248 */ /* 0x000fc80007fe0100 */
[----:B-1----:R-:W-:-:S13]  /*00b0*/  ISETP.GE.AND P0, PT, R2, UR18, PT ;  /* 0x0000001202007c0c */ /* 0x002fda000bf06270 */
[----:B------:R-:W-:Y:S05]  /*00c0*/  @P0 EXIT ;  /* 0x000000000000094d */ /* 0x000fea0003800000 */
[----:B------:R-:W-:Y:S02]  /*00d0*/  UISETP.GE.U32.AND UP0, UPT, UR18, 0x8, UPT ;  /* 0x000000081200788c */ /* 0x000fe4000bf06070 */
[----:B------:R-:W-:Y:S01]  /*00e0*/  IMAD R21, R21, UR18, RZ ;  /* 0x0000001215157c24 */ /* 0x000fe2000f8e02ff */
[----:B------:R-:W-:Y:S01]  /*00f0*/  CS2R R12, SRZ ;  /* 0x00000000000c7805 */ /* 0x000fe2000001ff00 */
[----:B------:R-:W0:Y:S01]  /*0100*/  LDCU.64 UR16, c[0x0][0x358] ;  /* 0x00006b00ff1077ac */ /* 0x000e220008000a00 */
[----:B------:R-:W-:-:S04]  /*0110*/  UMOV UR4, URZ ;  /* 0x000000ff00047c82 */ /* 0x000fc80008000000 */
[----:B------:R-:W-:Y:S05]  /*0120*/  BRA.U !UP0, `(.L_x_0) ;  /* 0x0000000508147547 */ /* 0x000fea000b800000 */
[----:B------:R-:W1:Y:S01]  /*0130*/  LDCU.128 UR20, c[0x0][0x380] ;  /* 0x00007000ff1477ac */ /* 0x000e620008000c00 */
[----:B------:R-:W-:Y:S01]  /*0140*/  IMAD.MOV.U32 R20, RZ, RZ, R0 ;  /* 0x000000ffff147224 */ /* 0x000fe200078e0000 */
[----:B------:R-:W-:Y:S01]  /*0150*/  CS2R R12, SRZ ;  /* 0x00000000000c7805 */ /* 0x000fe2000001ff00 */
[----:B------:R-:W-:-:S04]  /*0160*/  ULOP3.LUT UR4, UR18, 0x7ffffff8, URZ, 0xc0, !UPT ;  /* 0x7ffffff812047892 */ /* 0x000fc8000f8ec0ff */
[----:B------:R-:W-:Y:S01]  /*0170*/  UIADD3 UR4, UPT, UPT, -UR4, URZ, URZ ;  /* 0x000000ff04047290 */ /* 0x000fe2000fffe1ff */
[----:B-1----:R-:W-:Y:S01]  /*0180*/  MOV R2, UR20 ;  /* 0x0000001400027c02 */ /* 0x002fe20008000f00 */
[----:B------:R-:W-:Y:S01]  /*0190*/  IMAD.U32 R3, RZ, RZ, UR21 ;  /* 0x00000015ff037e24 */ /* 0x000fe2000f8e00ff */
[----:B------:R-:W-:Y:S02]  /*01a0*/  UIMAD.WIDE UR6, UR18, 0x18, UR22 ;  /* 0x00000018120678a5 */ /* 0x000fe4000f8e0216 */
[----:B------:R-:W-:Y:S01]  /*01b0*/  UIMAD.WIDE UR8, UR18, 0x20, UR22 ;  /* 0x00000020120878a5 */ /* 0x000fe2000f8e0216 */
[----:B------:R-:W-:Y:S01]  /*01c0*/  IMAD.WIDE.U32 R2, R21, 0x8, R2 ;  /* 0x0000000815027825 */ /* 0x000fe200078e0002 */
[----:B------:R-:W-:Y:S02]  /*01d0*/  UIMAD.WIDE UR10, UR18, 0x28, UR22 ;  /* 0x00000028120a78a5 */ /* 0x000fe4000f8e0216 */
[----:B------:R-:W-:Y:S01]  /*01e0*/  UIMAD.WIDE UR12, UR18, 0x30, UR22 ;  /* 0x00000030120c78a5 */ /* 0x000fe2000f8e0216 */
[----:B------:R-:W-:Y:S01]  /*01f0*/  IADD3 R8, P0, PT, R2, 0x20, RZ ;  /* 0x0000002002087810 */ /* 0x000fe20007f1e0ff */
[----:B------:R-:W-:-:S03]  /*0200*/  UIMAD.WIDE UR14, UR18, 0x38, UR22 ;  /* 0x00000038120e78a5 */ /* 0x000fc6000f8e0216 */
[----:B------:R-:W-:-:S09]  /*0210*/  IADD3.X R9, PT, PT, RZ, R3, RZ, P0, !PT ;  /* 0x00000003ff097210 */ /* 0x000fd200007fe4ff */
.L_x_1:
[----:B------:R-:W-:Y:S01]  /*0220*/  HFMA2 R23, -RZ, RZ, 0, 4.76837158203125e-07 ;  /* 0x00000008ff177431 */ /* 0x000fe200000001ff */
[----:B------:R-:W-:Y:S01]  /*0230*/  UIMAD.WIDE UR24, UR18, 0x8, UR22 ;  /* 0x00000008121878a5 */ /* 0x000fe2000f8e0216 */
[----:B------:R-:W-:Y:S01]  /*0240*/  IMAD.MOV.U32 R2, RZ, RZ, R8 ;  /* 0x000000ffff027224 */ /* 0x000fe200078e0008 */
[----:B------:R-:W-:Y:S01]  /*0250*/  MOV R3, R9 ;  /* 0x0000000900037202 */ /* 0x000fe20000000f00 */
[----:B------:R-:W-:-:S03]  /*0260*/  UIMAD.WIDE UR20, UR18, 0x10, UR22 ;  /* 0x00000010121478a5 */ /* 0x000fc6000f8e0216 */
[----:B------:R-:W-:Y:S01]  /*0270*/  MOV R19, UR25 ;  /* 0x0000001900137c02 */ /* 0x000fe20008000f00 */
[----:B------:R-:W-:Y:S01]  /*0280*/  IMAD.U32 R18, RZ, RZ, UR24 ;  /* 0x00000018ff127e24 */ /* 0x000fe2000f8e00ff */
[----:B0-----:R-:W2:Y:S01]  /*0290*/  LDG.E.64 R24, desc[UR16][R2.64+-0x20] ;  /* 0xffffe01002187981 */ /* 0x001ea2000c1e1b00 */
[C---:B------:R-:W-:Y:S01]  /*02a0*/  IMAD.WIDE R22, R20.reuse, R23, UR22 ;  /* 0x0000001614167e25 */ /* 0x040fe2000f8e0217 */
[----:B------:R-:W-:Y:S02]  /*02b0*/  MOV R16, UR20 ;  /* 0x0000001400107c02 */ /* 0x000fe40008000f00 */
[----:B------:R-:W3:Y:S01]  /*02c0*/  LDG.E.64 R10, desc[UR16][R2.64+-0x18] ;  /* 0xffffe810020a7981 */ /* 0x000ee2000c1e1b00 */
[----:B------:R-:W-:-:S03]  /*02d0*/  IMAD.WIDE R18, R20, 0x8, R18 ;  /* 0x0000000814127825 */ /* 0x000fc600078e0212 */
[----:B------:R-:W2:Y:S01]  /*02e0*/  LDG.E.64 R22, desc[UR16][R22.64] ;  /* 0x0000001016167981 */ /* 0x000ea2000c1e1b00 */
[----:B------:R-:W-:-:S03]  /*02f0*/  IMAD.U32 R17, RZ, RZ, UR21 ;  /* 0x00000015ff117e24 */ /* 0x000fc6000f8e00ff */
[----:B------:R-:W3:Y:S01]  /*0300*/  LDG.E.64 R18, desc[UR16][R18.64] ;  /* 0x0000001012127981 */ /* 0x000ee2000c1e1b00 */
[----:B------:R-:W-:-:S04]  /*0310*/  IMAD.WIDE R16, R20, 0x8, R16 ;  /* 0x0000000814107825 */ /* 0x000fc800078e0210 */
[----:B------:R-:W-:Y:S01]  /*0320*/  HFMA2 R9, -RZ, RZ, 0, 4.76837158203125e-07 ;  /* 0x00000008ff097431 */ /* 0x000fe200000001ff */
[----:B------:R-:W4:Y:S04]  /*0330*/  LDG.E.64 R14, desc[UR16][R2.64+-0x10] ;  /* 0xfffff010020e7981 */ /* 0x000f28000c1e1b00 */
[----:B------:R-:W4:Y:S01]  /*0340*/  LDG.E.64 R16, desc[UR16][R16.64] ;  /* 0x0000001010107981 */ /* 0x000f22000c1e1b00 */
[----:B------:R-:W-:-:S03]  /*0350*/  IMAD.WIDE R8, R20, R9, UR6 ;  /* 0x0000000614087e25 */ /* 0x000fc6000f8e0209 */
[----:B------:R-:W5:Y:S04]  /*0360*/  LDG.E.64 R6, desc[UR16][R2.64+-0x8] ;  /* 0xfffff81002067981 */ /* 0x000f68000c1e1b00 */
[----:B------:R-:W5:Y:S01]  /*0370*/  LDG.E.64 R8, desc[UR16][R8.64] ;  /* 0x0000001008087981 */ /* 0x000f62000c1e1b00 */
[----:B------:R-:W-:-:S05]  /*0380*/  MOV R5, 0x8 ;  /* 0x0000000800057802 */ /* 0x000fca0000000f00 */
[----:B------:R-:W-:-:S06]  /*0390*/  IMAD.WIDE R4, R20, R5, UR8 ;  /* 0x0000000814047e25 */ /* 0x000fcc000f8e0205 */
[----:B------:R-:W5:Y:S01]  /*03a0*/  LDG.E.64 R4, desc[UR16][R4.64] ;  /* 0x0000001004047981 */ /* 0x000f62000c1e1b00 */
[----:B--2---:R-:W-:Y:S01]  /*03b0*/  DFMA R24, R24, R22, R12 ;  /* 0x000000161818722b */ /* 0x004fe2000000000c */
[----:B------:R-:W-:Y:S02]  /*03c0*/  IMAD.MOV.U32 R23, RZ, RZ, 0x8 ;  /* 0x00000008ff177424 */ /* 0x000fe400078e00ff */
[----:B------:R-:W2:Y:S02]  /*03d0*/  LDG.E.64 R12, desc[UR16][R2.64] ;  /* 0x00000010020c7981 */ /* 0x000ea4000c1e1b00 */
[----:B------:R-:W-:-:S03]  /*03e0*/  IMAD.WIDE R22, R20, R23, UR10 ;  /* 0x0000000a14167e25 */ /* 0x000fc6000f8e0217 */
[----:B---3--:R-:W-:Y:S01]  /*03f0*/  DFMA R18, R10, R18, R24 ;  /* 0x000000120a12722b */ /* 0x008fe20000000018 */
[----:B------:R-:W-:Y:S01]  /*0400*/  MOV R25, 0x8 ;  /* 0x0000000800197802 */ /* 0x000fe20000000f00 */
[----:B------:R-:W3:Y:S04]  /*0410*/  LDG.E.64 R10, desc[UR16][R2.64+0x8] ;  /* 0x00000810020a7981 */ /* 0x000ee8000c1e1b00 */
[----:B------:R-:W3:Y:S01]  /*0420*/  LDG.E.64 R22, desc[UR16][R22.64] ;  /* 0x0000001016167981 */ /* 0x000ee2000c1e1b00 */
[C---:B------:R-:W-:Y:S01]  /*0430*/  IMAD.WIDE R24, R20.reuse, R25, UR12 ;  /* 0x0000000c14187e25 */ /* 0x040fe2000f8e0219 */
[----:B----4-:R-:W-:Y:S01]  /*0440*/  DFMA R16, R14, R16, R18 ;  /* 0x000000100e10722b */ /* 0x010fe20000000012 */
[----:B------:R-:W-:Y:S01]  /*0450*/  MOV R19, 0x8 ;  /* 0x0000000800137802 */ /* 0x000fe20000000f00 */
[----:B------:R-:W4:Y:S04]  /*0460*/  LDG.E.64 R14, desc[UR16][R2.64+0x10] ;  /* 0x00001010020e7981 */ /* 0x000f28000c1e1b00 */
[----:B------:R-:W4:Y:S01]  /*0470*/  LDG.E.64 R24, desc[UR16][R24.64] ;  /* 0x0000001018187981 */ /* 0x000f22000c1e1b00 */
[----:B------:R-:W-:Y:S01]  /*0480*/  IMAD.WIDE R18, R20, R19, UR14 ;  /* 0x0000000e14127e25 */ /* 0x000fe2000f8e0213 */
[----:B-----5:R-:W-:-:S02]  /*0490*/  DFMA R8, R6, R8, R16 ;  /* 0x000000080608722b */ /* 0x020fc40000000010 */
[----:B------:R-:W5:Y:S04]  /*04a0*/  LDG.E.64 R6, desc[UR16][R2.64+0x18] ;  /* 0x0000181002067981 */ /* 0x000f68000c1e1b00 */
[----:B------:R-:W5:Y:S01]  /*04b0*/  LDG.E.64 R18, desc[UR16][R18.64] ;  /* 0x0000001012127981 */ /* 0x000f62000c1e1b00 */
[----:B------:R-:W-:-:S04]  /*04c0*/  UIADD3 UR4, UPT, UPT, UR4, 0x8, URZ ;  /* 0x0000000804047890 */ /* 0x000fc8000fffe0ff */
[----:B------:R-:W-:Y:S01]  /*04d0*/  UISETP.NE.AND UP0, UPT, UR4, URZ, UPT ;  /* 0x000000ff0400728c */ /* 0x000fe2000bf05270 */
[----:B--2---:R-:W-:-:S08]  /*04e0*/  DFMA R4, R12, R4, R8 ;  /* 0x000000040c04722b */ /* 0x004fd00000000008 */
[----:B---3--:R-:W-:-:S08]  /*04f0*/  DFMA R4, R10, R22, R4 ;  /* 0x000000160a04722b */ /* 0x008fd00000000004 */
[----:B----4-:R-:W-:Y:S01]  /*0500*/  DFMA R4, R14, R24, R4 ;  /* 0x000000180e04722b */ /* 0x010fe20000000004 */
[----:B------:R-:W-:-:S07]  /*0510*/  IADD3 R8, P0, PT, R2, 0x40, RZ ;  /* 0x0000004002087810 */ /* 0x000fce0007f1e0ff */
[----:B-----5:R-:W-:Y:S01]  /*0520*/  DFMA R12, R6, R18, R4 ;  /* 0x00000012060c722b */ /* 0x020fe20000000004 */
[----:B------:R-:W-:Y:S01]  /*0530*/  IMAD.U32 R5, RZ, RZ, UR18 ;  /* 0x00000012ff057e24 */ /* 0x000fe2000f8e00ff */
[----:B------:R-:W-:-:S04]  /*0540*/  IADD3.X R9, PT, PT, RZ, R3, RZ, P0, !PT ;  /* 0x00000003ff097210 */ /* 0x000fc800007fe4ff */
[----:B------:R-:W-:Y:S01]  /*0550*/  LEA R20, R5, R20, 0x3 ;  /* 0x0000001405147211 */ /* 0x000fe200078e18ff */
[----:B------:R-:W-:Y:S06]  /*0560*/  BRA.U UP0, `(.L_x_1) ;  /* 0xfffffffd002c7547 */ /* 0x000fec000b83ffff */
[----:B------:R-:W-:-:S12]  /*0570*/  ULOP3.LUT UR4, UR18, 0x7ffffff8, URZ, 0xc0, !UPT ;  /* 0x7ffffff812047892 */ /* 0x000fd8000f8ec0ff */
.L_x_0:
[----:B------:R-:W-:-:S04]  /*0580*/  ULOP3.LUT UR6, UR18, 0x7, URZ, 0xc0, !UPT ;  /* 0x0000000712067892 */ /* 0x000fc8000f8ec0ff */
[----:B------:R-:W-:-:S09]  /*0590*/  UISETP.NE.AND UP0, UPT, UR6, URZ, UPT ;  /* 0x000000ff0600728c */ /* 0x000fd2000bf05270 */
[----:B------:R-:W-:Y:S05]  /*05a0*/  BRA.U !UP0, `(.L_x_2) ;  /* 0x0000000508387547 */ /* 0x000fea000b800000 */
[----:B------:R-:W-:Y:S02]  /*05b0*/  UISETP.GE.U32.AND UP0, UPT, UR6, 0x4, UPT ;  /* 0x000000040600788c */ /* 0x000fe4000bf06070 */
[----:B------:R-:W-:-:S04]  /*05c0*/  ULOP3.LUT UR5, UR18, 0x3, URZ, 0xc0, !UPT ;  /* 0x0000000312057892 */ /* 0x000fc8000f8ec0ff */
[----:B------:R-:W-:-:S03]  /*05d0*/  UISETP.NE.AND UP1, UPT, UR5, URZ, UPT ;  /* 0x000000ff0500728c */ /* 0x000fc6000bf25270 */
[----:B------:R-:W-:Y:S08]  /*05e0*/  BRA.U !UP0, `(.L_x_3) ;  /* 0x00000001087c7547 */ /* 0x000ff0000b800000 */
[----:B------:R-:W1:Y:S01]  /*05f0*/  LDC.64 R10, c[0x0][0x380] ;  /* 0x0000e000ff0a7b82 */ /* 0x000e620000000a00 */
[----:B------:R-:W2:Y:S01]  /*0600*/  LDCU.64 UR6, c[0x0][0x380] ;  /* 0x00007000ff0677ac */ /* 0x000ea20008000a00 */
[----:B------:R-:W-:Y:S01]  /*0610*/  IMAD.U32 R5, RZ, RZ, UR4 ;  /* 0x00000004ff057e24 */ /* 0x000fe2000f8e00ff */
[C---:B------:R-:W-:Y:S01]  /*0620*/  IADD3 R3, PT, PT, R21.reuse, UR4, RZ ;  /* 0x0000000415037c10 */ /* 0x040fe2000fffe0ff */
[----:B------:R-:W-:Y:S01]  /*0630*/  IMAD.U32 R23, RZ, RZ, UR18 ;  /* 0x00000012ff177e24 */ /* 0x000fe2000f8e00ff */
[----:B------:R-:W-:Y:S01]  /*0640*/  IADD3 R2, P0, PT, R21, UR4, RZ ;  /* 0x0000000415027c10 */ /* 0x000fe2000ff1e0ff */
[----:B------:R-:W-:Y:S02]  /*0650*/  IMAD R5, R5, UR18, R0 ;  /* 0x0000001205057c24 */ /* 0x000fe4000f8e0200 */
[----:B------:R-:W3:Y:S01]  /*0660*/  LDC.64 R18, c[0x0][0x388] ;  /* 0x0000e200ff127b82 */ /* 0x000ee20000000a00 */
[----:B------:R-:W-:Y:S01]  /*0670*/  MOV R25, UR18 ;  /* 0x0000001200197c02 */ /* 0x000fe20008000f00 */
[----:B-1----:R-:W-:Y:S01]  /*0680*/  IMAD.WIDE.U32 R10, R3, 0x8, R10 ;  /* 0x00000008030a7825 */ /* 0x002fe200078e000a */
[----:B------:R-:W-:-:S02]  /*0690*/  IADD3.X R3, PT, PT, RZ, RZ, RZ, P0, !PT ;  /* 0x000000ffff037210 */ /* 0x000fc400007fe4ff */
[----:B--2---:R-:W-:-:S03]  /*06a0*/  LEA R16, P0, R2, UR6, 0x3 ;  /* 0x0000000602107c11 */ /* 0x004fc6000f8018ff */
[----:B0-----:R-:W2:Y:S01]  /*06b0*/  LDG.E.64 R10, desc[UR16][R10.64] ;  /* 0x000000100a0a7981 */ /* 0x001ea2000c1e1b00 */
[----:B---3--:R-:W-:Y:S01]  /*06c0*/  IMAD.WIDE R18, R5, 0x8, R18 ;  /* 0x0000000805127825 */ /* 0x008fe200078e0212 */
[----:B------:R-:W-:-:S04]  /*06d0*/  LEA.HI.X R17, R2, UR7, R3, 0x3, P0 ;  /* 0x0000000702117c11 */ /* 0x000fc800080f1c03 */
[----:B------:R-:W2:Y:S01]  /*06e0*/  LDG.E.64 R14, desc[UR16][R18.64] ;  /* 0x00000010120e7981 */ /* 0x000ea2000c1e1b00 */
[----:B------:R-:W-:-:S03]  /*06f0*/  IMAD.WIDE R22, R23, 0x8, R18 ;  /* 0x0000000817167825 */ /* 0x000fc600078e0212 */
[----:B------:R-:W3:Y:S04]  /*0700*/  LDG.E.64 R6, desc[UR16][R16.64+0x8] ;  /* 0x0000081010067981 */ /* 0x000ee8000c1e1b00 */
[----:B------:R-:W3:Y:S01]  /*0710*/  LDG.E.64 R8, desc[UR16][R22.64] ;  /* 0x0000001016087981 */ /* 0x000ee2000c1e1b00 */
[----:B------:R-:W-:Y:S01]  /*0720*/  IMAD.WIDE R24, R25, 0x8, R22 ;  /* 0x0000000819187825 */ /* 0x000fe200078e0216 */
[----:B------:R-:W-:Y:S02]  /*0730*/  MOV R27, UR18 ;  /* 0x00000012001b7c02 */ /* 0x000fe40008000f00 */
[----:B------:R-:W4:Y:S04]  /*0740*/  LDG.E.64 R2, desc[UR16][R16.64+0x10] ;  /* 0x0000101010027981 */ /* 0x000f28000c1e1b00 */
[----:B------:R-:W4:Y:S01]  /*0750*/  LDG.E.64 R4, desc[UR16][R24.64] ;  /* 0x0000001018047981 */ /* 0x000f22000c1e1b00 */
[----:B------:R-:W-:-:S03]  /*0760*/  IMAD.WIDE R26, R27, 0x8, R24 ;  /* 0x000000081b1a7825 */ /* 0x000fc600078e0218 */
[----:B------:R-:W5:Y:S04]  /*0770*/  LDG.E.64 R18, desc[UR16][R16.64+0x18] ;  /* 0x0000181010127981 */ /* 0x000f68000c1e1b00 */
[----:B------:R-:W5:Y:S01]  /*0780*/  LDG.E.64 R26, desc[UR16][R26.64] ;  /* 0x000000101a1a7981 */ /* 0x000f62000c1e1b00 */
[----:B------:R-:W-:Y:S01]  /*0790*/  UIADD3 UR4, UPT, UPT, UR4, 0x4, URZ ;  /* 0x0000000404047890 */ /* 0x000fe2000fffe0ff */
[----:B--2---:R-:W-:-:S08]  /*07a0*/  DFMA R10, R10, R14, R12 ;  /* 0x0000000e0a0a722b */ /* 0x004fd0000000000c */
[----:B---3--:R-:W-:-:S08]  /*07b0*/  DFMA R6, R6, R8, R10 ;  /* 0x000000080606722b */ /* 0x008fd0000000000a */
[----:B----4-:R-:W-:-:S08]  /*07c0*/  DFMA R2, R2, R4, R6 ;  /* 0x000000040202722b */ /* 0x010fd00000000006 */
[----:B-----5:R-:W-:-:S11]  /*07d0*/  DFMA R12, R18, R26, R2 ;  /* 0x0000001a120c722b */ /* 0x020fd60000000002 */
.L_x_3:
[----:B------:R-:W-:Y:S05]  /*07e0*/  BRA.U !UP1, `(.L_x_2) ;  /* 0x0000000109a87547 */ /* 0x000fea000b800000 */
[----:B------:R-:W-:Y:S01]  /*07f0*/  UISETP.NE.AND UP0, UPT, UR5, 0x1, UPT ;  /* 0x000000010500788c */ /* 0x000fe2000bf05270 */
[----:B------:R-:W-:Y:S01]  /*0800*/  IMAD.U32 R9, RZ, RZ, UR4 ;  /* 0x00000004ff097e24 */ /* 0x000fe2000f8e00ff */
[----:B------:R-:W-:Y:S02]  /*0810*/  ULOP3.LUT UR5, UR18, 0x1, URZ, 0xc0, !UPT ;  /* 0x0000000112057892 */ /* 0x000fe4000f8ec0ff */
[----:B------:R-:W-:Y:S02]  /*0820*/  MOV R11, UR18 ;  /* 0x00000012000b7c02 */ /* 0x000fe40008000f00 */
[----:B------:R-:W-:Y:S01]  /*0830*/  PLOP3.LUT P1, PT, PT, PT, UP0, 0x80, 0x8 ;  /* 0x000000000008781c */ /* 0x000fe20003f2f008 */
[----:B------:R-:W-:-:S04]  /*0840*/  UISETP.NE.U32.AND UP1, UPT, UR5, 0x1, UPT ;  /* 0x000000010500788c */ /* 0x000fc8000bf25070 */
[----:B------:R-:W1:Y:S02]  /*0850*/  @UP0 LDCU.128 UR8, c[0x0][0x380] ;  /* 0x00007000ff0807ac */ /* 0x000e640008000c00 */
[----:B------:R-:W-:Y:S01]  /*0860*/  PLOP3.LUT P0, PT, PT, PT, UP1, 0x80, 0x8 ;  /* 0x000000000008781c */ /* 0x000fe20003f0f018 */
[----:B------:R-:W2:Y:S05]  /*0870*/  @UP0 LDCU.64 UR6, c[0x0][0x380] ;  /* 0x00007000ff0607ac */ /* 0x000eaa0008000a00 */
[C---:B------:R-:W-:Y:S01]  /*0880*/  @P1 IADD3 R7, PT, PT, R21.reuse, UR4, RZ ;  /* 0x0000000415071c10 */ /* 0x040fe2000fffe0ff */
[----:B------:R-:W3:Y:S01]  /*0890*/  @!UP1 LDCU.128 UR12, c[0x0][0x380] ;  /* 0x00007000ff0c97ac */ /* 0x000ee20008000c00 */
[----:B------:R-:W-:Y:S01]  /*08a0*/  @P1 IADD3 R6, P2, PT, R21, UR4, RZ ;  /* 0x0000000415061c10 */ /* 0x000fe2000ff5e0ff */
[----:B------:R-:W-:Y:S01]  /*08b0*/  @P1 IMAD R9, R9, UR18, R0 ;  /* 0x0000001209091c24 */ /* 0x000fe2000f8e0200 */
[----:B------:R-:W-:Y:S01]  /*08c0*/  @UP0 UIADD3 UR4, UPT, UPT, UR4, 0x2, URZ ;  /* 0x0000000204040890 */ /* 0x000fe2000fffe0ff */
[----:B-1----:R-:W-:Y:S01]  /*08d0*/  MOV R2, UR8 ;  /* 0x0000000800027c02 */ /* 0x002fe20008000f00 */
[----:B------:R-:W-:Y:S01]  /*08e0*/  IMAD.U32 R3, RZ, RZ, UR9 ;  /* 0x00000009ff037e24 */ /* 0x000fe2000f8e00ff */
[----:B------:R-:W-:-:S02]  /*08f0*/  MOV R4, UR10 ;  /* 0x0000000a00047c02 */ /* 0x000fc40008000f00 */
[----:B------:R-:W-:Y:S01]  /*0900*/  MOV R5, UR11 ;  /* 0x0000000b00057c02 */ /* 0x000fe20008000f00 */
[----:B------:R-:W-:-:S04]  /*0910*/  @P1 IMAD.WIDE.U32 R2, R7, 0x8, R2 ;  /* 0x0000000807021825 */ /* 0x000fc800078e0002 */
[----:B------:R-:W-:Y:S01]  /*0920*/  @P1 IMAD.WIDE R4, R9, 0x8, R4 ;  /* 0x0000000809041825 */ /* 0x000fe200078e0204 */
[----:B------:R-:W-:Y:S01]  /*0930*/  MOV R19, UR4 ;  /* 0x0000000400137c02 */ /* 0x000fe20008000f00 */
[----:B0-----:R-:W4:Y:S02]  /*0940*/  @P1 LDG.E.64 R2, desc[UR16][R2.64] ;  /* 0x0000001002021981 */ /* 0x001f24000c1e1b00 */
[----:B------:R-:W-:Y:S01]  /*0950*/  @P1 IMAD.X R7, RZ, RZ, RZ, P2 ;  /* 0x000000ffff071224 */ /* 0x000fe200010e06ff */
[----:B--2---:R-:W-:-:S04]  /*0960*/  @P1 LEA R8, P2, R6, UR6, 0x3 ;  /* 0x0000000606081c11 */ /* 0x004fc8000f8418ff */
[----:B------:R-:W-:Y:S01]  /*0970*/  @P1 LEA.HI.X R9, R6, UR7, R7, 0x3, P2 ;  /* 0x0000000706091c11 */ /* 0x000fe200090f1c07 */
[----:B------:R-:W-:Y:S02]  /*0980*/  @P1 IMAD.WIDE R6, R11, 0x8, R4 ;  /* 0x000000080b061825 */ /* 0x000fe400078e0204 */
[----:B------:R-:W4:Y:S01]  /*0990*/  @P1 LDG.E.64 R4, desc[UR16][R4.64] ;  /* 0x0000001004041981 */ /* 0x000f22000c1e1b00 */
[----:B---3--:R-:W-:Y:S01]  /*09a0*/  MOV R14, UR12 ;  /* 0x0000000c000e7c02 */ /* 0x008fe20008000f00 */
[----:B------:R-:W-:Y:S01]  /*09b0*/  IMAD.U32 R15, RZ, RZ, UR13 ;  /* 0x0000000dff0f7e24 */ /* 0x000fe2000f8e00ff */
[----:B------:R-:W-:Y:S01]  /*09c0*/  MOV R10, UR14 ;  /* 0x0000000e000a7c02 */ /* 0x000fe20008000f00 */
[----:B------:R-:W-:Y:S01]  /*09d0*/  IMAD.U32 R11, RZ, RZ, UR15 ;  /* 0x0000000fff0b7e24 */ /* 0x000fe2000f8e00ff */
[----:B------:R-:W-:Y:S01]  /*09e0*/  @!P0 IADD3 R17, PT, PT, R21, UR4, RZ ;  /* 0x0000000415118c10 */ /* 0x000fe2000fffe0ff */
[----:B------:R-:W-:Y:S01]  /*09f0*/  @!P0 IMAD R19, R19, UR18, R0 ;  /* 0x0000001213138c24 */ /* 0x000fe2000f8e0200 */
[----:B------:R-:W2:Y:S04]  /*0a00*/  @P1 LDG.E.64 R6, desc[UR16][R6.64] ;  /* 0x0000001006061981 */ /* 0x000ea8000c1e1b00 */
[----:B------:R-:W2:Y:S01]  /*0a10*/  @P1 LDG.E.64 R8, desc[UR16][R8.64+0x8] ;  /* 0x0000081008081981 */ /* 0x000ea2000c1e1b00 */
[----:B------:R-:W-:-:S04]  /*0a20*/  @!P0 IMAD.WIDE.U32 R14, R17, 0x8, R14 ;  /* 0x00000008110e8825 */ /* 0x000fc800078e000e */
[----:B------:R-:W-:Y:S02]  /*0a30*/  @!P0 IMAD.WIDE R10, R19, 0x8, R10 ;  /* 0x00000008130a8825 */ /* 0x000fe400078e020a */
[----:B------:R-:W3:Y:S04]  /*0a40*/  @!P0 LDG.E.64 R14, desc[UR16][R14.64] ;  /* 0x000000100e0e8981 */ /* 0x000ee8000c1e1b00 */
[----:B------:R-:W3:Y:S01]  /*0a50*/  @!P0 LDG.E.64 R10, desc[UR16][R10.64] ;  /* 0x000000100a0a8981 */ /* 0x000ee2000c1e1b00 */
[----:B----4-:R-:W-:-:S08]  /*0a60*/  @P1 DFMA R2, R2, R4, R12 ;  /* 0x000000040202122b */ /* 0x010fd0000000000c */
[----:B--2---:R-:W-:-:S08]  /*0a70*/  @P1 DFMA R12, R8, R6, R2 ;  /* 0x00000006080c122b */ /* 0x004fd00000000002 */
[----:B---3--:R-:W-:-:S11]  /*0a80*/  @!P0 DFMA R12, R14, R10, R12 ;  /* 0x0000000a0e0c822b */ /* 0x008fd6000000000c */
.L_x_2:
[----:B------:R-:W1:Y:S01]  /*0a90*/  LDC.64 R2, c[0x0][0x390] ;  /* 0x0000e400ff027b82 */ /* 0x000e620000000a00 */
[----:B------:R-:W-:-:S05]  /*0aa0*/  IADD3 R21, PT, PT, R0, R21, RZ ;  /* 0x0000001500157210 */ /* 0x000fca0007ffe0ff */
[----:B-1----:R-:W-:-:S05]  /*0ab0*/  IMAD.WIDE R2, R21, 0x8, R2 ;  /* 0x0000000815027825 */ /* 0x002fca00078e0202 */
[----:B0-----:R-:W-:Y:S01]  /*0ac0*/  STG.E.64 desc[UR16][R2.64], R12 ;  /* 0x0000000c02007986 */ /* 0x001fe2000c101b10 */
[----:B------:R-:W-:Y:S05]  /*0ad0*/  EXIT ;  /* 0x000000000000794d */ /* 0x000fea0003800000 */
.L_x_4:
[----:B------:R-:W-:-:S00]  /*0ae0*/  BRA `(.L_x_4) ;  /* 0xfffffffc00fc7947 */ /* 0x000fc0000383ffff */
[----:B------:R-:W-:-:S00]  /*0af0*/  NOP ;  /* 0x0000000000007918 */ /* 0x000fc00000000000 */
        /* <DEDUP_REMOVED lines=8> */
.L_x_5:


//--------------------- .nv.shared.reserved.0     --------------------------
	.section	.nv.shared.reserved.0,"aw",@nobits
	.weak		__nv_reservedSMEM_offset_0_alias
	.size		__nv_reservedSMEM_offset_0_alias, 0, 64
	.other		__nv_reservedSMEM_offset_0_alias,@"STO_CUDA_RESERVED_SHARED STV_DEFAULT"
__nv_reservedSMEM_offset_0_alias:
	.zero		0
	.zero		64


//--------------------- .nv.constant0._Z9mm_kernelPdS_S_i --------------------------
	.section	.nv.constant0._Z9mm_kernelPdS_S_i,"a",@progbits
	.sectionflags	@""
	.align	4
.nv.constant0._Z9mm_kernelPdS_S_i:
	.zero		924


//--------------------- SYMBOLS --------------------------

	.type		.nv.reservedSmem.offset0,@object
	.size		.nv.reservedSmem.offset0,0x4
